//
// Generated by NVIDIA NVVM Compiler
//
// Compiler Build ID: CL-36424714
// Cuda compilation tools, release 13.0, V13.0.88
// Based on NVVM 20.0.0
//

.version 9.0
.target sm_100
.address_size 64

	// .globl	_Z15matMulOptKernelPfS_S_i
// _ZZ15matMulOptKernelPfS_S_iE3Mds has been demoted
// _ZZ15matMulOptKernelPfS_S_iE3Nds has been demoted

.visible .entry _Z15matMulOptKernelPfS_S_i(
	.param .u64 .ptr .align 1 _Z15matMulOptKernelPfS_S_i_param_0,
	.param .u64 .ptr .align 1 _Z15matMulOptKernelPfS_S_i_param_1,
	.param .u64 .ptr .align 1 _Z15matMulOptKernelPfS_S_i_param_2,
	.param .u32 _Z15matMulOptKernelPfS_S_i_param_3
)
{
	.reg .pred 	%p<3>;
	.reg .b32 	%r<34>;
	.reg .b32 	%f<28>;
	.reg .b64 	%rd<17>;
	// demoted variable
	.shared .align 4 .b8 _ZZ15matMulOptKernelPfS_S_iE3Mds[16];
	// demoted variable
	.shared .align 4 .b8 _ZZ15matMulOptKernelPfS_S_iE3Nds[32];
	ld.param.u64 	%rd3, [_Z15matMulOptKernelPfS_S_i_param_0];
	ld.param.u64 	%rd4, [_Z15matMulOptKernelPfS_S_i_param_1];
	ld.param.u64 	%rd5, [_Z15matMulOptKernelPfS_S_i_param_2];
	ld.param.u32 	%r13, [_Z15matMulOptKernelPfS_S_i_param_3];
	mov.u32 	%r14, %ntid.y;
	mov.u32 	%r15, %ctaid.y;
	mov.u32 	%r1, %tid.y;
	mad.lo.s32 	%r2, %r14, %r15, %r1;
	mov.u32 	%r3, %tid.x;
	mov.u32 	%r16, %ctaid.x;
	mov.u32 	%r4, %ntid.x;
	mul.lo.s32 	%r17, %r16, %r4;
	shl.b32 	%r18, %r17, 1;
	add.s32 	%r5, %r18, %r3;
	cvt.rn.f32.s32 	%f9, %r13;
	mul.f32 	%f10, %f9, 0f3F000000;
	cvt.rpi.f32.f32 	%f1, %f10;
	setp.leu.f32 	%p1, %f1, 0f00000000;
	mov.f32 	%f26, 0f00000000;
	mov.f32 	%f27, %f26;
	@%p1 bra 	$L__BB0_3;
	mad.lo.s32 	%r6, %r13, %r2, %r3;
	shl.b32 	%r20, %r1, 3;
	mov.u32 	%r21, _ZZ15matMulOptKernelPfS_S_iE3Mds;
	add.s32 	%r7, %r21, %r20;
	shl.b32 	%r22, %r3, 2;
	add.s32 	%r8, %r7, %r22;
	shl.b32 	%r23, %r1, 4;
	mov.u32 	%r24, _ZZ15matMulOptKernelPfS_S_iE3Nds;
	add.s32 	%r25, %r24, %r22;
	add.s32 	%r9, %r25, 16;
	add.s32 	%r10, %r25, %r23;
	cvta.to.global.u64 	%rd1, %rd3;
	cvta.to.global.u64 	%rd2, %rd4;
	mov.b32 	%r33, 0;
	mov.f32 	%f26, 0f00000000;
$L__BB0_2:
	shl.b32 	%r26, %r33, 1;
	add.s32 	%r27, %r26, %r1;
	add.s32 	%r28, %r6, %r26;
	mul.wide.s32 	%rd6, %r28, 4;
	add.s64 	%rd7, %rd1, %rd6;
	ld.global.f32 	%f12, [%rd7];
	st.shared.f32 	[%r8], %f12;
	mad.lo.s32 	%r29, %r27, %r13, %r5;
	mul.wide.s32 	%rd8, %r29, 4;
	add.s64 	%rd9, %rd2, %rd8;
	ld.global.f32 	%f13, [%rd9];
	st.shared.f32 	[%r10], %f13;
	shl.b32 	%r30, %r4, 2;
	cvt.u64.u32 	%rd10, %r30;
	add.s64 	%rd11, %rd9, %rd10;
	ld.global.f32 	%f14, [%rd11];
	st.shared.f32 	[%r10+8], %f14;
	bar.sync 	0;
	ld.shared.f32 	%f15, [%r7];
	ld.shared.f32 	%f16, [%r9+-16];
	fma.rn.f32 	%f17, %f15, %f16, %f26;
	ld.shared.f32 	%f18, [%r9+-8];
	fma.rn.f32 	%f19, %f15, %f18, %f27;
	ld.shared.f32 	%f20, [%r7+4];
	ld.shared.f32 	%f21, [%r9];
	fma.rn.f32 	%f26, %f20, %f21, %f17;
	ld.shared.f32 	%f22, [%r9+8];
	fma.rn.f32 	%f27, %f20, %f22, %f19;
	bar.sync 	0;
	add.s32 	%r33, %r33, 1;
	cvt.rn.f32.u32 	%f23, %r33;
	setp.gt.f32 	%p2, %f1, %f23;
	@%p2 bra 	$L__BB0_2;
$L__BB0_3:
	cvta.to.global.u64 	%rd12, %rd5;
	mad.lo.s32 	%r31, %r13, %r2, %r5;
	mul.wide.s32 	%rd13, %r31, 4;
	add.s64 	%rd14, %rd12, %rd13;
	st.global.f32 	[%rd14], %f26;
	shl.b32 	%r32, %r4, 2;
	cvt.u64.u32 	%rd15, %r32;
	add.s64 	%rd16, %rd14, %rd15;
	st.global.f32 	[%rd16], %f27;
	ret;

}


// ===== COMPILED SASS (sm_100) =====

	.target	sm_100

	.elftype	@"ET_EXEC"


//--------------------- .note.nv.tkinfo           --------------------------
	.section	.note.nv.tkinfo,"",@"SHT_NOTE"
	.sectionflags	@"SHF_NOTE_NV_TKINFO"
	.tkinfo
        /*0018*/ 	.word	0x00000002
        /*0030*/ 	.string	""
        /*0030*/ 	.string	"ptxas"
        /*0030*/ 	.string	"Cuda compilation tools, release 13.0, V13.0.88"
        /*0030*/ 	.string	"Build cuda_13.0.r13.0/compiler.36424714_0"
        /*0030*/ 	.string	"-arch sm_100 -m 64 "



//--------------------- .note.nv.cuinfo           --------------------------
	.section	.note.nv.cuinfo,"",@"SHT_NOTE"
	.sectionflags	@"SHF_NOTE_NV_CUINFO"
        /*0018*/ 	.short	0x0002
        /*001a*/ 	.short	0x0064
        /*001c*/ 	.short	0x0082
	.zero		2


//--------------------- .nv.info                  --------------------------
	.section	.nv.info,"",@"SHT_CUDA_INFO"
	.align	4


	//----- nvinfo : EIATTR_REGCOUNT
	.align		4
        /*0000*/ 	.byte	0x04, 0x2f
        /*0002*/ 	.short	(.L_1 - .L_0)
	.align		4
.L_0:
        /*0004*/ 	.word	index@(_Z15matMulOptKernelPfS_S_i)
        /*0008*/ 	.word	0x00000020


	//----- nvinfo : EIATTR_FRAME_SIZE
	.align		4
.L_1:
        /*000c*/ 	.byte	0x04, 0x11
        /*000e*/ 	.short	(.L_3 - .L_2)
	.align		4
.L_2:
        /*0010*/ 	.word	index@(_Z15matMulOptKernelPfS_S_i)
        /*0014*/ 	.word	0x00000000


	//----- nvinfo : EIATTR_MIN_STACK_SIZE
	.align		4
.L_3:
        /*0018*/ 	.byte	0x04, 0x12
        /*001a*/ 	.short	(.L_5 - .L_4)
	.align		4
.L_4:
        /*001c*/ 	.word	index@(_Z15matMulOptKernelPfS_S_i)
        /*0020*/ 	.word	0x00000000
.L_5:


//--------------------- .nv.compat                --------------------------
	.section	.nv.compat,"",@"SHT_CUDA_COMPAT_INFO"
	.align	4
        /*0000*/ 	.byte	0x02, 0x09, 0x00, 0x00, 0x02, 0x02, 0x01, 0x00, 0x02, 0x05, 0x05, 0x00, 0x03, 0x07, 0x01, 0x01
        /*0010*/ 	.byte	0x02, 0x03, 0x00, 0x00, 0x02, 0x06, 0x01, 0x00, 0x04, 0x0b, 0x08, 0x00, 0x09, 0x00, 0x00, 0x00
        /*0020*/ 	.byte	0x00, 0x00, 0x00, 0x00


//--------------------- .nv.info._Z15matMulOptKernelPfS_S_i --------------------------
	.section	.nv.info._Z15matMulOptKernelPfS_S_i,"",@"SHT_CUDA_INFO"
	.sectionflags	@""
	.align	4


	//----- nvinfo : EIATTR_CUDA_API_VERSION
	.align		4
        /*0000*/ 	.byte	0x04, 0x37
        /*0002*/ 	.short	(.L_7 - .L_6)
.L_6:
        /*0004*/ 	.word	0x00000082


	//----- nvinfo : EIATTR_KPARAM_INFO
	.align		4
.L_7:
        /*0008*/ 	.byte	0x04, 0x17
        /*000a*/ 	.short	(.L_9 - .L_8)
.L_8:
        /*000c*/ 	.word	0x00000000
        /*0010*/ 	.short	0x0003
        /*0012*/ 	.short	0x0018
        /*0014*/ 	.byte	0x00, 0xf0, 0x11, 0x00


	//----- nvinfo : EIATTR_KPARAM_INFO
	.align		4
.L_9:
        /*0018*/ 	.byte	0x04, 0x17
        /*001a*/ 	.short	(.L_11 - .L_10)
.L_10:
        /*001c*/ 	.word	0x00000000
        /*0020*/ 	.short	0x0002
        /*0022*/ 	.short	0x0010
        /*0024*/ 	.byte	0x00, 0xf5, 0x21, 0x00


	//----- nvinfo : EIATTR_KPARAM_INFO
	.align		4
.L_11:
        /*0028*/ 	.byte	0x04, 0x17
        /*002a*/ 	.short	(.L_13 - .L_12)
.L_12:
        /*002c*/ 	.word	0x00000000
        /*0030*/ 	.short	0x0001
        /*0032*/ 	.short	0x0008
        /*0034*/ 	.byte	0x00, 0xf5, 0x21, 0x00


	//----- nvinfo : EIATTR_KPARAM_INFO
	.align		4
.L_13:
        /*0038*/ 	.byte	0x04, 0x17
        /*003a*/ 	.short	(.L_15 - .L_14)
.L_14:
        /*003c*/ 	.word	0x00000000
        /*0040*/ 	.short	0x0000
        /*0042*/ 	.short	0x0000
        /*0044*/ 	.byte	0x00, 0xf5, 0x21, 0x00


	//----- nvinfo : EIATTR_SPARSE_MMA_MASK
	.align		4
.L_15:
        /*0048*/ 	.byte	0x03, 0x50
        /*004a*/ 	.short	0x0000


	//----- nvinfo : EIATTR_MAXREG_COUNT
	.align		4
        /*004c*/ 	.byte	0x03, 0x1b
        /*004e*/ 	.short	0x00ff


	//----- nvinfo : EIATTR_NUM_BARRIERS
	.align		4
        /*0050*/ 	.byte	0x02, 0x4c
        /*0052*/ 	.byte	0x01
	.zero		1


	//----- nvinfo : EIATTR_MERCURY_ISA_VERSION
	.align		4
        /*0054*/ 	.byte	0x03, 0x5f
        /*0056*/ 	.short	0x0101


	//----- nvinfo : EIATTR_VRC_CTA_INIT_COUNT
	.align		4
        /*0058*/ 	.byte	0x02, 0x4a
	.zero		1
	.zero		1


	//----- nvinfo : EIATTR_EXIT_INSTR_OFFSETS
	.align		4
        /*005c*/ 	.byte	0x04, 0x1c
        /*005e*/ 	.short	(.L_17 - .L_16)


	//   ....[0]....
.L_16:
        /*0060*/ 	.word	0x00000440


	//----- nvinfo : EIATTR_CBANK_PARAM_SIZE
	.align		4
.L_17:
        /*0064*/ 	.byte	0x03, 0x19
        /*0066*/ 	.short	0x001c


	//----- nvinfo : EIATTR_PARAM_CBANK
	.align		4
        /*0068*/ 	.byte	0x04, 0x0a
        /*006a*/ 	.short	(.L_19 - .L_18)
	.align		4
.L_18:
        /*006c*/ 	.word	index@(.nv.constant0._Z15matMulOptKernelPfS_S_i)
        /*0070*/ 	.short	0x0380
        /*0072*/ 	.short	0x001c


	//----- nvinfo : EIATTR_SW_WAR
	.align		4
.L_19:
        /*0074*/ 	.byte	0x04, 0x36
        /*0076*/ 	.short	(.L_21 - .L_20)
.L_20:
        /*0078*/ 	.word	0x00000008
.L_21:


//--------------------- .nv.callgraph             --------------------------
	.section	.nv.callgraph,"",@"SHT_CUDA_CALLGRAPH"
	.align	4
	.sectionentsize	8
	.align		4
        /*0000*/ 	.word	0x00000000
	.align		4
        /*0004*/ 	.word	0xffffffff
	.align		4
        /*0008*/ 	.word	0x00000000
	.align		4
        /*000c*/ 	.word	0xfffffffe
	.align		4
        /*0010*/ 	.word	0x00000000
	.align		4
        /*0014*/ 	.word	0xfffffffd
	.align		4
        /*0018*/ 	.word	0x00000000
	.align		4
        /*001c*/ 	.word	0xfffffffc


//--------------------- .text._Z15matMulOptKernelPfS_S_i --------------------------
	.section	.text._Z15matMulOptKernelPfS_S_i,"ax",@progbits
	.align	128
        .global         _Z15matMulOptKernelPfS_S_i
        .type           _Z15matMulOptKernelPfS_S_i,@function
        .size           _Z15matMulOptKernelPfS_S_i,(.L_x_3 - _Z15matMulOptKernelPfS_S_i)
        .other          _Z15matMulOptKernelPfS_S_i,@"STO_CUDA_ENTRY STV_DEFAULT"
_Z15matMulOptKernelPfS_S_i:
.text._Z15matMulOptKernelPfS_S_i:
[----:B------:R-:W-:Y:S01]  /*0000*/  LDC R1, c[0x0][0x37c] ;  /* 0x0000df00ff017b82 */ /* 0x000fe20000000800 */
[----:B------:R-:W0:Y:S01]  /*0010*/  LDCU UR7, c[0x0][0x398] ;  /* 0x00007300ff0777ac */ /* 0x000e220008000800 */
[----:B------:R-:W1:Y:S06]  /*0020*/  S2R R3, SR_CTAID.Y ;  /* 0x0000000000037919 */ /* 0x000e6c0000002600 */
[----:B------:R-:W2:Y:S01]  /*0030*/  S2UR UR5, SR_CTAID.X ;  /* 0x00000000000579c3 */ /* 0x000ea20000002500 */
[----:B------:R-:W-:Y:S01]  /*0040*/  HFMA2 R17, -RZ, RZ, 0, 0 ;  /* 0x00000000ff117431 */ /* 0x000fe200000001ff */
[----:B------:R-:W1:Y:S01]  /*0050*/  LDCU UR4, c[0x0][0x364] ;  /* 0x00006c80ff0477ac */ /* 0x000e620008000800 */
[----:B------:R-:W1:Y:S01]  /*0060*/  S2R R0, SR_TID.Y ;  /* 0x0000000000007919 */ /* 0x000e620000002200 */
[----:B------:R-:W-:Y:S01]  /*0070*/  MOV R15, RZ ;  /* 0x000000ff000f7202 */ /* 0x000fe20000000f00 */
[----:B------:R-:W3:Y:S01]  /*0080*/  LDCU.64 UR8, c[0x0][0x358] ;  /* 0x00006b00ff0877ac */ /* 0x000ee20008000a00 */
[----:B------:R-:W4:Y:S02]  /*0090*/  S2R R7, SR_TID.X ;  /* 0x0000000000077919 */ /* 0x000f240000002100 */
[----:B------:R-:W2:Y:S01]  /*00a0*/  LDC R19, c[0x0][0x360] ;  /* 0x0000d800ff137b82 */ /* 0x000ea20000000800 */
[----:B0-----:R-:W-:-:S05]  /*00b0*/  I2FP.F32.S32 R2, UR7 ;  /* 0x0000000700027c45 */ /* 0x001fca0008201400 */
[----:B------:R-:W-:-:S04]  /*00c0*/  FMUL R2, R2, 0.5 ;  /* 0x3f00000002027820 */ /* 0x000fc80000400000 */
[----:B------:R-:W0:Y:S01]  /*00d0*/  FRND.CEIL R16, R2 ;  /* 0x0000000200107307 */ /* 0x000e220000209000 */
[----:B--2---:R-:W-:Y:S02]  /*00e0*/  IMAD R21, R19, UR5, RZ ;  /* 0x0000000513157c24 */ /* 0x004fe4000f8e02ff */
[----:B-1----:R-:W-:-:S03]  /*00f0*/  IMAD R14, R3, UR4, R0 ;  /* 0x00000004030e7c24 */ /* 0x002fc6000f8e0200 */
[----:B----4-:R-:W-:Y:S02]  /*0100*/  LEA R21, R21, R7, 0x1 ;  /* 0x0000000715157211 */ /* 0x010fe400078e08ff */
[----:B0-----:R-:W-:-:S13]  /*0110*/  FSETP.GT.AND P0, PT, R16, RZ, PT ;  /* 0x000000ff1000720b */ /* 0x001fda0003f04000 */
[----:B---3--:R-:W-:Y:S05]  /*0120*/  @!P0 BRA `(.L_x_0) ;  /* 0x0000000000a88947 */ /* 0x008fea0003800000 */
[----:B------:R-:W0:Y:S01]  /*0130*/  S2UR UR6, SR_CgaCtaId ;  /* 0x00000000000679c3 */ /* 0x000e220000008800 */
[----:B------:R-:W-:Y:S01]  /*0140*/  UMOV UR4, 0x400 ;  /* 0x0000040000047882 */ /* 0x000fe20000000000 */
[----:B------:R-:W-:Y:S01]  /*0150*/  IMAD R20, R14, UR7, R7 ;  /* 0x000000070e147c24 */ /* 0x000fe2000f8e0207 */
[----:B------:R-:W-:Y:S01]  /*0160*/  UIADD3 UR5, UPT, UPT, UR4, 0x10, URZ ;  /* 0x0000001004057890 */ /* 0x000fe2000fffe0ff */
[----:B------:R-:W-:Y:S01]  /*0170*/  IMAD.MOV.U32 R25, RZ, RZ, RZ ;  /* 0x000000ffff197224 */ /* 0x000fe200078e00ff */
[----:B------:R-:W-:-:S03]  /*0180*/  MOV R17, RZ ;  /* 0x000000ff00117202 */ /* 0x000fc60000000f00 */
[----:B------:R-:W1:Y:S08]  /*0190*/  LDC.64 R4, c[0x0][0x380] ;  /* 0x0000e000ff047b82 */ /* 0x000e700000000a00 */
[----:B------:R-:W2:Y:S01]  /*01a0*/  LDC.64 R2, c[0x0][0x388] ;  /* 0x0000e200ff027b82 */ /* 0x000ea20000000a00 */
[----:B0-----:R-:W-:Y:S02]  /*01b0*/  ULEA UR5, UR6, UR5, 0x18 ;  /* 0x0000000506057291 */ /* 0x001fe4000f8ec0ff */
[----:B------:R-:W-:-:S04]  /*01c0*/  ULEA UR4, UR6, UR4, 0x18 ;  /* 0x0000000406047291 */ /* 0x000fc8000f8ec0ff */
[----:B------:R-:W-:Y:S02]  /*01d0*/  LEA R23, R7, UR5, 0x2 ;  /* 0x0000000507177c11 */ /* 0x000fe4000f8e10ff */
[----:B------:R-:W-:-:S03]  /*01e0*/  LEA R22, R0, UR4, 0x3 ;  /* 0x0000000400167c11 */ /* 0x000fc6000f8e18ff */
[----:B------:R-:W-:Y:S01]  /*01f0*/  IMAD R18, R0, 0x10, R23 ;  /* 0x0000001000127824 */ /* 0x000fe200078e0217 */
[----:B------:R-:W-:-:S07]  /*0200*/  LEA R24, R7, R22, 0x2 ;  /* 0x0000001607187211 */ /* 0x000fce00078e10ff */
.L_x_1:
[C---:B------:R-:W-:Y:S02]  /*0210*/  LEA R6, R25.reuse, R0, 0x1 ;  /* 0x0000000019067211 */ /* 0x040fe400078e08ff */
[----:B------:R-:W-:-:S03]  /*0220*/  LEA R11, R25, R20, 0x1 ;  /* 0x00000014190b7211 */ /* 0x000fc600078e08ff */
[----:B------:R-:W-:Y:S02]  /*0230*/  IMAD R7, R6, UR7, R21 ;  /* 0x0000000706077c24 */ /* 0x000fe4000f8e0215 */
[----:B-1----:R-:W-:-:S04]  /*0240*/  IMAD.WIDE R10, R11, 0x4, R4 ;  /* 0x000000040b0a7825 */ /* 0x002fc800078e0204 */
[----:B--2---:R-:W-:Y:S02]  /*0250*/  IMAD.WIDE R6, R7, 0x4, R2 ;  /* 0x0000000407067825 */ /* 0x004fe400078e0202 */
[----:B------:R-:W2:Y:S01]  /*0260*/  LDG.E R11, desc[UR8][R10.64] ;  /* 0x000000080a0b7981 */ /* 0x000ea2000c1e1900 */
[----:B------:R-:W-:-:S05]  /*0270*/  LEA R8, P0, R19, R6, 0x2 ;  /* 0x0000000613087211 */ /* 0x000fca00078010ff */
[----:B------:R-:W-:Y:S02]  /*0280*/  IMAD.X R9, RZ, RZ, R7, P0 ;  /* 0x000000ffff097224 */ /* 0x000fe400000e0607 */
[----:B------:R-:W3:Y:S04]  /*0290*/  LDG.E R7, desc[UR8][R6.64] ;  /* 0x0000000806077981 */ /* 0x000ee8000c1e1900 */
[----:B------:R-:W4:Y:S01]  /*02a0*/  LDG.E R9, desc[UR8][R8.64] ;  /* 0x0000000808097981 */ /* 0x000f22000c1e1900 */
[----:B------:R-:W-:-:S03]  /*02b0*/  IADD3 R25, PT, PT, R25, 0x1, RZ ;  /* 0x0000000119197810 */ /* 0x000fc60007ffe0ff */
[----:B--2---:R0:W-:Y:S04]  /*02c0*/  STS [R24], R11 ;  /* 0x0000000b18007388 */ /* 0x0041e80000000800 */
[----:B---3--:R-:W-:Y:S04]  /*02d0*/  STS [R18], R7 ;  /* 0x0000000712007388 */ /* 0x008fe80000000800 */
[----:B----4-:R-:W-:Y:S01]  /*02e0*/  STS [R18+0x8], R9 ;  /* 0x0000080912007388 */ /* 0x010fe20000000800 */
[----:B------:R-:W-:Y:S06]  /*02f0*/  BAR.SYNC.DEFER_BLOCKING 0x0 ;  /* 0x0000000000007b1d */ /* 0x000fec0000010000 */
[----:B------:R-:W-:Y:S04]  /*0300*/  LDS R26, [R23] ;  /* 0x00000000171a7984 */ /* 0x000fe80000000800 */
[----:B------:R-:W1:Y:S04]  /*0310*/  LDS.64 R12, [R22] ;  /* 0x00000000160c7984 */ /* 0x000e680000000a00 */
[----:B------:R-:W2:Y:S04]  /*0320*/  LDS R28, [R23+0x8] ;  /* 0x00000800171c7984 */ /* 0x000ea80000000800 */
[----:B------:R-:W3:Y:S04]  /*0330*/  LDS R27, [R23+0x10] ;  /* 0x00001000171b7984 */ /* 0x000ee80000000800 */
[----:B------:R-:W4:Y:S01]  /*0340*/  LDS R29, [R23+0x18] ;  /* 0x00001800171d7984 */ /* 0x000f220000000800 */
[----:B0-----:R-:W-:Y:S01]  /*0350*/  I2FP.F32.U32 R11, R25 ;  /* 0x00000019000b7245 */ /* 0x001fe20000201000 */
[----:B------:R-:W-:Y:S03]  /*0360*/  BAR.SYNC.DEFER_BLOCKING 0x0 ;  /* 0x0000000000007b1d */ /* 0x000fe60000010000 */
[----:B------:R-:W-:Y:S01]  /*0370*/  FSETP.GT.AND P0, PT, R16, R11, PT ;  /* 0x0000000b1000720b */ /* 0x000fe20003f04000 */
[C---:B-1----:R-:W-:Y:S01]  /*0380*/  FFMA R26, R12.reuse, R26, R17 ;  /* 0x0000001a0c1a7223 */ /* 0x042fe20000000011 */
[----:B--2---:R-:W-:-:S03]  /*0390*/  FFMA R28, R12, R28, R15 ;  /* 0x0000001c0c1c7223 */ /* 0x004fc6000000000f */
[-C--:B---3--:R-:W-:Y:S01]  /*03a0*/  FFMA R17, R27, R13.reuse, R26 ;  /* 0x0000000d1b117223 */ /* 0x088fe2000000001a */
[----:B----4-:R-:W-:-:S07]  /*03b0*/  FFMA R15, R29, R13, R28 ;  /* 0x0000000d1d0f7223 */ /* 0x010fce000000001c */
[----:B------:R-:W-:Y:S05]  /*03c0*/  @P0 BRA `(.L_x_1) ;  /* 0xfffffffc00900947 */ /* 0x000fea000383ffff */
.L_x_0:
[----:B------:R-:W0:Y:S01]  /*03d0*/  LDC.64 R2, c[0x0][0x390] ;  /* 0x0000e400ff027b82 */ /* 0x000e220000000a00 */
[----:B------:R-:W-:-:S04]  /*03e0*/  IMAD R21, R14, UR7, R21 ;  /* 0x000000070e157c24 */ /* 0x000fc8000f8e0215 */
[----:B0-----:R-:W-:-:S03]  /*03f0*/  IMAD.WIDE R2, R21, 0x4, R2 ;  /* 0x0000000415027825 */ /* 0x001fc600078e0202 */
[----:B------:R-:W-:Y:S02]  /*0400*/  LEA R4, P0, R19, R2, 0x2 ;  /* 0x0000000213047211 */ /* 0x000fe400078010ff */
[----:B------:R-:W-:Y:S02]  /*0410*/  STG.E desc[UR8][R2.64], R17 ;  /* 0x0000001102007986 */ /* 0x000fe4000c101908 */
[----:B------:R-:W-:-:S05]  /*0420*/  IADD3.X R5, PT, PT, RZ, R3, RZ, P0, !PT ;  /* 0x00000003ff057210 */ /* 0x000fca00007fe4ff */
[----:B------:R-:W-:Y:S01]  /*0430*/  STG.E desc[UR8][R4.64], R15 ;  /* 0x0000000f04007986 */ /* 0x000fe2000c101908 */
[----:B------:R-:W-:Y:S05]  /*0440*/  EXIT ;  /* 0x000000000000794d */ /* 0x000fea0003800000 */
.L_x_2:
[----:B------:R-:W-:-:S00]  /*0450*/  BRA `(.L_x_2) ;  /* 0xfffffffc00fc7947 */ /* 0x000fc0000383ffff */
[----:B------:R-:W-:-:S00]  /*0460*/  NOP ;  /* 0x0000000000007918 */ /* 0x000fc00000000000 */
        /* <DEDUP_REMOVED lines=9> */
.L_x_3:


//--------------------- .nv.shared._Z15matMulOptKernelPfS_S_i --------------------------
	.section	.nv.shared._Z15matMulOptKernelPfS_S_i,"aw",@nobits
	.sectionflags	@""
	.align	4
.nv.shared._Z15matMulOptKernelPfS_S_i:
	.zero		1072


//--------------------- .nv.shared.reserved.0     --------------------------
	.section	.nv.shared.reserved.0,"aw",@nobits
	.weak		__nv_reservedSMEM_offset_0_alias
	.size		__nv_reservedSMEM_offset_0_alias, 0, 64
	.other		__nv_reservedSMEM_offset_0_alias,@"STO_CUDA_RESERVED_SHARED STV_DEFAULT"
__nv_reservedSMEM_offset_0_alias:
	.zero		0
	.zero		64


//--------------------- .nv.constant0._Z15matMulOptKernelPfS_S_i --------------------------
	.section	.nv.constant0._Z15matMulOptKernelPfS_S_i,"a",@progbits
	.sectionflags	@""
	.align	4
.nv.constant0._Z15matMulOptKernelPfS_S_i:
	.zero		924


//--------------------- SYMBOLS --------------------------

	.type		.nv.reservedSmem.offset0,@object
	.size		.nv.reservedSmem.offset0,0x4
	.type		.nv.reservedSmem.cap,@object
	.size		.nv.reservedSmem.cap,0x4
